//
// Generated by NVIDIA NVVM Compiler
//
// Compiler Build ID: CL-36424714
// Cuda compilation tools, release 13.0, V13.0.88
// Based on NVVM 20.0.0
//

.version 9.0
.target sm_100
.address_size 64

	// .globl	_Z9saxpy_gpuPfS_S_i

.visible .entry _Z9saxpy_gpuPfS_S_i(
	.param .u64 .ptr .align 1 _Z9saxpy_gpuPfS_S_i_param_0,
	.param .u64 .ptr .align 1 _Z9saxpy_gpuPfS_S_i_param_1,
	.param .u64 .ptr .align 1 _Z9saxpy_gpuPfS_S_i_param_2,
	.param .u32 _Z9saxpy_gpuPfS_S_i_param_3
)
{
	.reg .pred 	%p<7>;
	.reg .b32 	%r<31>;
	.reg .b32 	%f<21>;
	.reg .b64 	%rd<20>;

	ld.param.u64 	%rd4, [_Z9saxpy_gpuPfS_S_i_param_0];
	ld.param.u64 	%rd5, [_Z9saxpy_gpuPfS_S_i_param_1];
	ld.param.u64 	%rd6, [_Z9saxpy_gpuPfS_S_i_param_2];
	ld.param.u32 	%r12, [_Z9saxpy_gpuPfS_S_i_param_3];
	cvta.to.global.u64 	%rd1, %rd6;
	cvta.to.global.u64 	%rd2, %rd5;
	cvta.to.global.u64 	%rd3, %rd4;
	mov.u32 	%r13, %ntid.x;
	mov.u32 	%r14, %nctaid.x;
	mul.lo.s32 	%r1, %r13, %r14;
	mov.u32 	%r15, %ctaid.x;
	mov.u32 	%r16, %tid.x;
	mad.lo.s32 	%r29, %r15, %r13, %r16;
	setp.ge.s32 	%p1, %r29, %r12;
	@%p1 bra 	$L__BB0_7;
	add.s32 	%r17, %r29, %r1;
	max.s32 	%r18, %r12, %r17;
	setp.lt.s32 	%p2, %r17, %r12;
	selp.u32 	%r19, 1, 0, %p2;
	add.s32 	%r20, %r17, %r19;
	sub.s32 	%r21, %r18, %r20;
	div.u32 	%r22, %r21, %r1;
	add.s32 	%r3, %r22, %r19;
	and.b32  	%r23, %r3, 3;
	setp.eq.s32 	%p3, %r23, 3;
	@%p3 bra 	$L__BB0_4;
	add.s32 	%r24, %r3, 1;
	and.b32  	%r25, %r24, 3;
	neg.s32 	%r27, %r25;
$L__BB0_3:
	.pragma "nounroll";
	mul.wide.s32 	%rd7, %r29, 4;
	add.s64 	%rd8, %rd1, %rd7;
	add.s64 	%rd9, %rd2, %rd7;
	ld.global.f32 	%f1, [%rd3];
	ld.global.f32 	%f2, [%rd9];
	ld.global.f32 	%f3, [%rd8];
	fma.rn.f32 	%f4, %f1, %f2, %f3;
	st.global.f32 	[%rd8], %f4;
	add.s32 	%r29, %r29, %r1;
	add.s32 	%r27, %r27, 1;
	setp.ne.s32 	%p4, %r27, 0;
	@%p4 bra 	$L__BB0_3;
$L__BB0_4:
	setp.lt.u32 	%p5, %r3, 3;
	@%p5 bra 	$L__BB0_7;
	mul.wide.s32 	%rd13, %r1, 4;
	shl.b32 	%r26, %r1, 2;
$L__BB0_6:
	ld.global.f32 	%f5, [%rd3];
	mul.wide.s32 	%rd10, %r29, 4;
	add.s64 	%rd11, %rd2, %rd10;
	ld.global.f32 	%f6, [%rd11];
	add.s64 	%rd12, %rd1, %rd10;
	ld.global.f32 	%f7, [%rd12];
	fma.rn.f32 	%f8, %f5, %f6, %f7;
	st.global.f32 	[%rd12], %f8;
	ld.global.f32 	%f9, [%rd3];
	add.s64 	%rd14, %rd11, %rd13;
	ld.global.f32 	%f10, [%rd14];
	add.s64 	%rd15, %rd12, %rd13;
	ld.global.f32 	%f11, [%rd15];
	fma.rn.f32 	%f12, %f9, %f10, %f11;
	st.global.f32 	[%rd15], %f12;
	ld.global.f32 	%f13, [%rd3];
	add.s64 	%rd16, %rd14, %rd13;
	ld.global.f32 	%f14, [%rd16];
	add.s64 	%rd17, %rd15, %rd13;
	ld.global.f32 	%f15, [%rd17];
	fma.rn.f32 	%f16, %f13, %f14, %f15;
	st.global.f32 	[%rd17], %f16;
	ld.global.f32 	%f17, [%rd3];
	add.s64 	%rd18, %rd16, %rd13;
	ld.global.f32 	%f18, [%rd18];
	add.s64 	%rd19, %rd17, %rd13;
	ld.global.f32 	%f19, [%rd19];
	fma.rn.f32 	%f20, %f17, %f18, %f19;
	st.global.f32 	[%rd19], %f20;
	add.s32 	%r29, %r26, %r29;
	setp.lt.s32 	%p6, %r29, %r12;
	@%p6 bra 	$L__BB0_6;
$L__BB0_7:
	ret;

}


// ===== COMPILED SASS (sm_100) =====

	.target	sm_100

	.elftype	@"ET_EXEC"


//--------------------- .note.nv.tkinfo           --------------------------
	.section	.note.nv.tkinfo,"",@"SHT_NOTE"
	.sectionflags	@"SHF_NOTE_NV_TKINFO"
	.tkinfo
        /*0018*/ 	.word	0x00000002
        /*0030*/ 	.string	""
        /*0030*/ 	.string	"ptxas"
        /*0030*/ 	.string	"Cuda compilation tools, release 13.0, V13.0.88"
        /*0030*/ 	.string	"Build cuda_13.0.r13.0/compiler.36424714_0"
        /*0030*/ 	.string	"-arch sm_100 -m 64 "



//--------------------- .note.nv.cuinfo           --------------------------
	.section	.note.nv.cuinfo,"",@"SHT_NOTE"
	.sectionflags	@"SHF_NOTE_NV_CUINFO"
        /*0018*/ 	.short	0x0002
        /*001a*/ 	.short	0x0064
        /*001c*/ 	.short	0x0082
	.zero		2


//--------------------- .nv.info                  --------------------------
	.section	.nv.info,"",@"SHT_CUDA_INFO"
	.align	4


	//----- nvinfo : EIATTR_REGCOUNT
	.align		4
        /*0000*/ 	.byte	0x04, 0x2f
        /*0002*/ 	.short	(.L_1 - .L_0)
	.align		4
.L_0:
        /*0004*/ 	.word	index@(_Z9saxpy_gpuPfS_S_i)
        /*0008*/ 	.word	0x0000001a


	//----- nvinfo : EIATTR_FRAME_SIZE
	.align		4
.L_1:
        /*000c*/ 	.byte	0x04, 0x11
        /*000e*/ 	.short	(.L_3 - .L_2)
	.align		4
.L_2:
        /*0010*/ 	.word	index@(_Z9saxpy_gpuPfS_S_i)
        /*0014*/ 	.word	0x00000000


	//----- nvinfo : EIATTR_MIN_STACK_SIZE
	.align		4
.L_3:
        /*0018*/ 	.byte	0x04, 0x12
        /*001a*/ 	.short	(.L_5 - .L_4)
	.align		4
.L_4:
        /*001c*/ 	.word	index@(_Z9saxpy_gpuPfS_S_i)
        /*0020*/ 	.word	0x00000000
.L_5:


//--------------------- .nv.compat                --------------------------
	.section	.nv.compat,"",@"SHT_CUDA_COMPAT_INFO"
	.align	4
        /*0000*/ 	.byte	0x02, 0x09, 0x00, 0x00, 0x02, 0x02, 0x01, 0x00, 0x02, 0x05, 0x05, 0x00, 0x03, 0x07, 0x01, 0x01
        /*0010*/ 	.byte	0x02, 0x03, 0x00, 0x00, 0x02, 0x06, 0x01, 0x00, 0x04, 0x0b, 0x08, 0x00, 0x09, 0x00, 0x00, 0x00
        /*0020*/ 	.byte	0x00, 0x00, 0x00, 0x00


//--------------------- .nv.info._Z9saxpy_gpuPfS_S_i --------------------------
	.section	.nv.info._Z9saxpy_gpuPfS_S_i,"",@"SHT_CUDA_INFO"
	.sectionflags	@""
	.align	4


	//----- nvinfo : EIATTR_CUDA_API_VERSION
	.align		4
        /*0000*/ 	.byte	0x04, 0x37
        /*0002*/ 	.short	(.L_7 - .L_6)
.L_6:
        /*0004*/ 	.word	0x00000082


	//----- nvinfo : EIATTR_KPARAM_INFO
	.align		4
.L_7:
        /*0008*/ 	.byte	0x04, 0x17
        /*000a*/ 	.short	(.L_9 - .L_8)
.L_8:
        /*000c*/ 	.word	0x00000000
        /*0010*/ 	.short	0x0003
        /*0012*/ 	.short	0x0018
        /*0014*/ 	.byte	0x00, 0xf0, 0x11, 0x00


	//----- nvinfo : EIATTR_KPARAM_INFO
	.align		4
.L_9:
        /*0018*/ 	.byte	0x04, 0x17
        /*001a*/ 	.short	(.L_11 - .L_10)
.L_10:
        /*001c*/ 	.word	0x00000000
        /*0020*/ 	.short	0x0002
        /*0022*/ 	.short	0x0010
        /*0024*/ 	.byte	0x00, 0xf5, 0x21, 0x00


	//----- nvinfo : EIATTR_KPARAM_INFO
	.align		4
.L_11:
        /*0028*/ 	.byte	0x04, 0x17
        /*002a*/ 	.short	(.L_13 - .L_12)
.L_12:
        /*002c*/ 	.word	0x00000000
        /*0030*/ 	.short	0x0001
        /*0032*/ 	.short	0x0008
        /*0034*/ 	.byte	0x00, 0xf5, 0x21, 0x00


	//----- nvinfo : EIATTR_KPARAM_INFO
	.align		4
.L_13:
        /*0038*/ 	.byte	0x04, 0x17
        /*003a*/ 	.short	(.L_15 - .L_14)
.L_14:
        /*003c*/ 	.word	0x00000000
        /*0040*/ 	.short	0x0000
        /*0042*/ 	.short	0x0000
        /*0044*/ 	.byte	0x00, 0xf5, 0x21, 0x00


	//----- nvinfo : EIATTR_SPARSE_MMA_MASK
	.align		4
.L_15:
        /*0048*/ 	.byte	0x03, 0x50
        /*004a*/ 	.short	0x0000


	//----- nvinfo : EIATTR_MAXREG_COUNT
	.align		4
        /*004c*/ 	.byte	0x03, 0x1b
        /*004e*/ 	.short	0x00ff


	//----- nvinfo : EIATTR_MERCURY_ISA_VERSION
	.align		4
        /*0050*/ 	.byte	0x03, 0x5f
        /*0052*/ 	.short	0x0101


	//----- nvinfo : EIATTR_VRC_CTA_INIT_COUNT
	.align		4
        /*0054*/ 	.byte	0x02, 0x4a
	.zero		1
	.zero		1


	//----- nvinfo : EIATTR_EXIT_INSTR_OFFSETS
	.align		4
        /*0058*/ 	.byte	0x04, 0x1c
        /*005a*/ 	.short	(.L_17 - .L_16)


	//   ....[0]....
.L_16:
        /*005c*/ 	.word	0x00000090


	//   ....[1]....
        /*0060*/ 	.word	0x000003a0


	//   ....[2]....
        /*0064*/ 	.word	0x000005d0


	//----- nvinfo : EIATTR_CRS_STACK_SIZE
	.align		4
.L_17:
        /*0068*/ 	.byte	0x04, 0x1e
        /*006a*/ 	.short	(.L_19 - .L_18)
.L_18:
        /*006c*/ 	.word	0x00000000


	//----- nvinfo : EIATTR_CBANK_PARAM_SIZE
	.align		4
.L_19:
        /*0070*/ 	.byte	0x03, 0x19
        /*0072*/ 	.short	0x001c


	//----- nvinfo : EIATTR_PARAM_CBANK
	.align		4
        /*0074*/ 	.byte	0x04, 0x0a
        /*0076*/ 	.short	(.L_21 - .L_20)
	.align		4
.L_20:
        /*0078*/ 	.word	index@(.nv.constant0._Z9saxpy_gpuPfS_S_i)
        /*007c*/ 	.short	0x0380
        /*007e*/ 	.short	0x001c


	//----- nvinfo : EIATTR_SW_WAR
	.align		4
.L_21:
        /*0080*/ 	.byte	0x04, 0x36
        /*0082*/ 	.short	(.L_23 - .L_22)
.L_22:
        /*0084*/ 	.word	0x00000008
.L_23:


//--------------------- .nv.callgraph             --------------------------
	.section	.nv.callgraph,"",@"SHT_CUDA_CALLGRAPH"
	.align	4
	.sectionentsize	8
	.align		4
        /*0000*/ 	.word	0x00000000
	.align		4
        /*0004*/ 	.word	0xffffffff
	.align		4
        /*0008*/ 	.word	0x00000000
	.align		4
        /*000c*/ 	.word	0xfffffffe
	.align		4
        /*0010*/ 	.word	0x00000000
	.align		4
        /*0014*/ 	.word	0xfffffffd
	.align		4
        /*0018*/ 	.word	0x00000000
	.align		4
        /*001c*/ 	.word	0xfffffffc


//--------------------- .text._Z9saxpy_gpuPfS_S_i --------------------------
	.section	.text._Z9saxpy_gpuPfS_S_i,"ax",@progbits
	.align	128
        .global         _Z9saxpy_gpuPfS_S_i
        .type           _Z9saxpy_gpuPfS_S_i,@function
        .size           _Z9saxpy_gpuPfS_S_i,(.L_x_5 - _Z9saxpy_gpuPfS_S_i)
        .other          _Z9saxpy_gpuPfS_S_i,@"STO_CUDA_ENTRY STV_DEFAULT"
_Z9saxpy_gpuPfS_S_i:
.text._Z9saxpy_gpuPfS_S_i:
[----:B------:R-:W-:Y:S01]  /*0000*/  LDC R1, c[0x0][0x37c] ;  /* 0x0000df00ff017b82 */ /* 0x000fe20000000800 */
[----:B------:R-:W0:Y:S01]  /*0010*/  S2R R3, SR_CTAID.X ;  /* 0x0000000000037919 */ /* 0x000e220000002500 */
[----:B------:R-:W1:Y:S06]  /*0020*/  LDCU UR4, c[0x0][0x360] ;  /* 0x00006c00ff0477ac */ /* 0x000e6c0008000800 */
[----:B------:R-:W1:Y:S01]  /*0030*/  LDC R0, c[0x0][0x370] ;  /* 0x0000dc00ff007b82 */ /* 0x000e620000000800 */
[----:B------:R-:W0:Y:S01]  /*0040*/  S2R R2, SR_TID.X ;  /* 0x0000000000027919 */ /* 0x000e220000002100 */
[----:B------:R-:W2:Y:S01]  /*0050*/  LDCU UR6, c[0x0][0x398] ;  /* 0x00007300ff0677ac */ /* 0x000ea20008000800 */
[----:B-1----:R-:W-:-:S02]  /*0060*/  IMAD R0, R0, UR4, RZ ;  /* 0x0000000400007c24 */ /* 0x002fc4000f8e02ff */
[----:B0-----:R-:W-:-:S05]  /*0070*/  IMAD R3, R3, UR4, R2 ;  /* 0x0000000403037c24 */ /* 0x001fca000f8e0202 */
[----:B--2---:R-:W-:-:S13]  /*0080*/  ISETP.GE.AND P0, PT, R3, UR6, PT ;  /* 0x0000000603007c0c */ /* 0x004fda000bf06270 */
[----:B------:R-:W-:Y:S05]  /*0090*/  @P0 EXIT ;  /* 0x000000000000094d */ /* 0x000fea0003800000 */
[----:B------:R-:W0:Y:S01]  /*00a0*/  I2F.U32.RP R8, R0 ;  /* 0x0000000000087306 */ /* 0x000e220000209000 */
[C---:B------:R-:W-:Y:S01]  /*00b0*/  IMAD.IADD R2, R0.reuse, 0x1, R3 ;  /* 0x0000000100027824 */ /* 0x040fe200078e0203 */
[----:B------:R-:W-:Y:S01]  /*00c0*/  IADD3 R9, PT, PT, RZ, -R0, RZ ;  /* 0x80000000ff097210 */ /* 0x000fe20007ffe0ff */
[----:B------:R-:W1:Y:S01]  /*00d0*/  LDCU.64 UR4, c[0x0][0x358] ;  /* 0x00006b00ff0477ac */ /* 0x000e620008000a00 */
[----:B------:R-:W-:Y:S01]  /*00e0*/  ISETP.NE.U32.AND P2, PT, R0, RZ, PT ;  /* 0x000000ff0000720c */ /* 0x000fe20003f45070 */
[----:B------:R-:W-:Y:S01]  /*00f0*/  BSSY.RECONVERGENT B0, `(.L_x_0) ;  /* 0x000002a000007945 */ /* 0x000fe20003800200 */
[C---:B------:R-:W-:Y:S02]  /*0100*/  ISETP.GE.AND P0, PT, R2.reuse, UR6, PT ;  /* 0x0000000602007c0c */ /* 0x040fe4000bf06270 */
[----:B------:R-:W-:Y:S02]  /*0110*/  VIMNMX R7, PT, PT, R2, UR6, !PT ;  /* 0x0000000602077c48 */ /* 0x000fe4000ffe0100 */
[----:B------:R-:W-:-:S04]  /*0120*/  SEL R6, RZ, 0x1, P0 ;  /* 0x00000001ff067807 */ /* 0x000fc80000000000 */
[----:B------:R-:W-:Y:S01]  /*0130*/  IADD3 R7, PT, PT, R7, -R2, -R6 ;  /* 0x8000000207077210 */ /* 0x000fe20007ffe806 */
[----:B0-----:R-:W0:Y:S02]  /*0140*/  MUFU.RCP R8, R8 ;  /* 0x0000000800087308 */ /* 0x001e240000001000 */
[----:B0-----:R-:W-:-:S06]  /*0150*/  IADD3 R4, PT, PT, R8, 0xffffffe, RZ ;  /* 0x0ffffffe08047810 */ /* 0x001fcc0007ffe0ff */
[----:B------:R0:W2:Y:S02]  /*0160*/  F2I.FTZ.U32.TRUNC.NTZ R5, R4 ;  /* 0x0000000400057305 */ /* 0x0000a4000021f000 */
[----:B0-----:R-:W-:Y:S02]  /*0170*/  HFMA2 R4, -RZ, RZ, 0, 0 ;  /* 0x00000000ff047431 */ /* 0x001fe400000001ff */
[----:B--2---:R-:W-:-:S04]  /*0180*/  IMAD R9, R9, R5, RZ ;  /* 0x0000000509097224 */ /* 0x004fc800078e02ff */
[----:B------:R-:W-:-:S06]  /*0190*/  IMAD.HI.U32 R8, R5, R9, R4 ;  /* 0x0000000905087227 */ /* 0x000fcc00078e0004 */
[----:B------:R-:W-:-:S05]  /*01a0*/  IMAD.HI.U32 R5, R8, R7, RZ ;  /* 0x0000000708057227 */ /* 0x000fca00078e00ff */
[----:B------:R-:W-:-:S05]  /*01b0*/  IADD3 R2, PT, PT, -R5, RZ, RZ ;  /* 0x000000ff05027210 */ /* 0x000fca0007ffe1ff */
[----:B------:R-:W-:-:S05]  /*01c0*/  IMAD R7, R0, R2, R7 ;  /* 0x0000000200077224 */ /* 0x000fca00078e0207 */
[----:B------:R-:W-:-:S13]  /*01d0*/  ISETP.GE.U32.AND P0, PT, R7, R0, PT ;  /* 0x000000000700720c */ /* 0x000fda0003f06070 */
[----:B------:R-:W-:Y:S01]  /*01e0*/  @P0 IMAD.IADD R7, R7, 0x1, -R0 ;  /* 0x0000000107070824 */ /* 0x000fe200078e0a00 */
[----:B------:R-:W-:-:S04]  /*01f0*/  @P0 IADD3 R5, PT, PT, R5, 0x1, RZ ;  /* 0x0000000105050810 */ /* 0x000fc80007ffe0ff */
[----:B------:R-:W-:-:S13]  /*0200*/  ISETP.GE.U32.AND P1, PT, R7, R0, PT ;  /* 0x000000000700720c */ /* 0x000fda0003f26070 */
[----:B------:R-:W-:Y:S02]  /*0210*/  @P1 IADD3 R5, PT, PT, R5, 0x1, RZ ;  /* 0x0000000105051810 */ /* 0x000fe40007ffe0ff */
[----:B------:R-:W-:-:S05]  /*0220*/  @!P2 LOP3.LUT R5, RZ, R0, RZ, 0x33, !PT ;  /* 0x00000000ff05a212 */ /* 0x000fca00078e33ff */
[----:B------:R-:W-:-:S05]  /*0230*/  IMAD.IADD R2, R6, 0x1, R5 ;  /* 0x0000000106027824 */ /* 0x000fca00078e0205 */
[C---:B------:R-:W-:Y:S02]  /*0240*/  LOP3.LUT R4, R2.reuse, 0x3, RZ, 0xc0, !PT ;  /* 0x0000000302047812 */ /* 0x040fe400078ec0ff */
[----:B------:R-:W-:Y:S02]  /*0250*/  ISETP.GE.U32.AND P1, PT, R2, 0x3, PT ;  /* 0x000000030200780c */ /* 0x000fe40003f26070 */
[----:B------:R-:W-:-:S13]  /*0260*/  ISETP.NE.AND P0, PT, R4, 0x3, PT ;  /* 0x000000030400780c */ /* 0x000fda0003f05270 */
[----:B-1----:R-:W-:Y:S05]  /*0270*/  @!P0 BRA `(.L_x_1) ;  /* 0x0000000000448947 */ /* 0x002fea0003800000 */
[----:B------:R-:W0:Y:S01]  /*0280*/  LDC.64 R4, c[0x0][0x380] ;  /* 0x0000e000ff047b82 */ /* 0x000e220000000a00 */
[----:B------:R-:W-:-:S04]  /*0290*/  IADD3 R2, PT, PT, R2, 0x1, RZ ;  /* 0x0000000102027810 */ /* 0x000fc80007ffe0ff */
[----:B------:R-:W-:-:S03]  /*02a0*/  LOP3.LUT R2, R2, 0x3, RZ, 0xc0, !PT ;  /* 0x0000000302027812 */ /* 0x000fc600078ec0ff */
[----:B------:R-:W1:Y:S01]  /*02b0*/  LDC.64 R6, c[0x0][0x390] ;  /* 0x0000e400ff067b82 */ /* 0x000e620000000a00 */
[----:B------:R-:W-:-:S07]  /*02c0*/  IADD3 R2, PT, PT, -R2, RZ, RZ ;  /* 0x000000ff02027210 */ /* 0x000fce0007ffe1ff */
[----:B------:R-:W2:Y:S02]  /*02d0*/  LDC.64 R8, c[0x0][0x388] ;  /* 0x0000e200ff087b82 */ /* 0x000ea40000000a00 */
.L_x_2:
[C---:B--2---:R-:W-:Y:S01]  /*02e0*/  IMAD.WIDE R12, R3.reuse, 0x4, R8 ;  /* 0x00000004030c7825 */ /* 0x044fe200078e0208 */
[----:B0-----:R-:W2:Y:S03]  /*02f0*/  LDG.E R14, desc[UR4][R4.64] ;  /* 0x00000004040e7981 */ /* 0x001ea6000c1e1900 */
[----:B-1-3--:R-:W-:Y:S02]  /*0300*/  IMAD.WIDE R10, R3, 0x4, R6 ;  /* 0x00000004030a7825 */ /* 0x00afe400078e0206 */
[----:B------:R-:W2:Y:S04]  /*0310*/  LDG.E R13, desc[UR4][R12.64] ;  /* 0x000000040c0d7981 */ /* 0x000ea8000c1e1900 */
[----:B------:R-:W2:Y:S01]  /*0320*/  LDG.E R15, desc[UR4][R10.64] ;  /* 0x000000040a0f7981 */ /* 0x000ea2000c1e1900 */
[----:B------:R-:W-:-:S05]  /*0330*/  VIADD R2, R2, 0x1 ;  /* 0x0000000102027836 */ /* 0x000fca0000000000 */
[----:B------:R-:W-:Y:S02]  /*0340*/  ISETP.NE.AND P0, PT, R2, RZ, PT ;  /* 0x000000ff0200720c */ /* 0x000fe40003f05270 */
[----:B------:R-:W-:Y:S01]  /*0350*/  IADD3 R3, PT, PT, R0, R3, RZ ;  /* 0x0000000300037210 */ /* 0x000fe20007ffe0ff */
[----:B--2---:R-:W-:-:S05]  /*0360*/  FFMA R15, R14, R13, R15 ;  /* 0x0000000d0e0f7223 */ /* 0x004fca000000000f */
[----:B------:R3:W-:Y:S05]  /*0370*/  STG.E desc[UR4][R10.64], R15 ;  /* 0x0000000f0a007986 */ /* 0x0007ea000c101904 */
[----:B------:R-:W-:Y:S05]  /*0380*/  @P0 BRA `(.L_x_2) ;  /* 0xfffffffc00d40947 */ /* 0x000fea000383ffff */
.L_x_1:
[----:B------:R-:W-:Y:S05]  /*0390*/  BSYNC.RECONVERGENT B0 ;  /* 0x0000000000007941 */ /* 0x000fea0003800200 */
.L_x_0:
[----:B------:R-:W-:Y:S05]  /*03a0*/  @!P1 EXIT ;  /* 0x000000000000994d */ /* 0x000fea0003800000 */
[----:B------:R-:W0:Y:S02]  /*03b0*/  LDC.64 R4, c[0x0][0x380] ;  /* 0x0000e000ff047b82 */ /* 0x000e240000000a00 */
.L_x_3:
[----:B-1----:R-:W1:Y:S01]  /*03c0*/  LDC.64 R6, c[0x0][0x388] ;  /* 0x0000e200ff067b82 */ /* 0x002e620000000a00 */
[----:B0-----:R-:W2:Y:S07]  /*03d0*/  LDG.E R2, desc[UR4][R4.64] ;  /* 0x0000000404027981 */ /* 0x001eae000c1e1900 */
[----:B------:R-:W3:Y:S01]  /*03e0*/  LDC.64 R8, c[0x0][0x390] ;  /* 0x0000e400ff087b82 */ /* 0x000ee20000000a00 */
[----:B-1----:R-:W-:-:S05]  /*03f0*/  IMAD.WIDE R12, R3, 0x4, R6 ;  /* 0x00000004030c7825 */ /* 0x002fca00078e0206 */
[----:B------:R-:W2:Y:S01]  /*0400*/  LDG.E R7, desc[UR4][R12.64] ;  /* 0x000000040c077981 */ /* 0x000ea2000c1e1900 */
[----:B---3--:R-:W-:-:S05]  /*0410*/  IMAD.WIDE R14, R3, 0x4, R8 ;  /* 0x00000004030e7825 */ /* 0x008fca00078e0208 */
[----:B------:R-:W2:Y:S02]  /*0420*/  LDG.E R9, desc[UR4][R14.64] ;  /* 0x000000040e097981 */ /* 0x000ea4000c1e1900 */
[----:B--2---:R-:W-:Y:S01]  /*0430*/  FFMA R17, R2, R7, R9 ;  /* 0x0000000702117223 */ /* 0x004fe20000000009 */
[----:B------:R-:W-:-:S04]  /*0440*/  IMAD.WIDE R6, R0, 0x4, R12 ;  /* 0x0000000400067825 */ /* 0x000fc800078e020c */
[C---:B------:R-:W-:Y:S01]  /*0450*/  IMAD.WIDE R8, R0.reuse, 0x4, R14 ;  /* 0x0000000400087825 */ /* 0x040fe200078e020e */
[----:B------:R0:W-:Y:S04]  /*0460*/  STG.E desc[UR4][R14.64], R17 ;  /* 0x000000110e007986 */ /* 0x0001e8000c101904 */
[----:B------:R-:W2:Y:S04]  /*0470*/  LDG.E R11, desc[UR4][R6.64] ;  /* 0x00000004060b7981 */ /* 0x000ea8000c1e1900 */
[----:B------:R-:W2:Y:S04]  /*0480*/  LDG.E R2, desc[UR4][R4.64] ;  /* 0x0000000404027981 */ /* 0x000ea8000c1e1900 */
[----:B------:R-:W2:Y:S01]  /*0490*/  LDG.E R19, desc[UR4][R8.64] ;  /* 0x0000000408137981 */ /* 0x000ea2000c1e1900 */
[----:B------:R-:W-:-:S04]  /*04a0*/  IMAD.WIDE R12, R0, 0x4, R8 ;  /* 0x00000004000c7825 */ /* 0x000fc800078e0208 */
[----:B--2---:R-:W-:Y:S01]  /*04b0*/  FFMA R19, R2, R11, R19 ;  /* 0x0000000b02137223 */ /* 0x004fe20000000013 */
[----:B------:R-:W-:-:S04]  /*04c0*/  IMAD.WIDE R10, R0, 0x4, R6 ;  /* 0x00000004000a7825 */ /* 0x000fc800078e0206 */
[----:B------:R1:W-:Y:S04]  /*04d0*/  STG.E desc[UR4][R8.64], R19 ;  /* 0x0000001308007986 */ /* 0x0003e8000c101904 */
[----:B------:R-:W2:Y:S04]  /*04e0*/  LDG.E R21, desc[UR4][R10.64] ;  /* 0x000000040a157981 */ /* 0x000ea8000c1e1900 */
[----:B------:R-:W2:Y:S04]  /*04f0*/  LDG.E R2, desc[UR4][R4.64] ;  /* 0x0000000404027981 */ /* 0x000ea8000c1e1900 */
[----:B------:R-:W2:Y:S01]  /*0500*/  LDG.E R23, desc[UR4][R12.64] ;  /* 0x000000040c177981 */ /* 0x000ea2000c1e1900 */
[----:B------:R-:W-:-:S04]  /*0510*/  IMAD.WIDE R6, R0, 0x4, R10 ;  /* 0x0000000400067825 */ /* 0x000fc800078e020a */
[----:B0-----:R-:W-:-:S04]  /*0520*/  IMAD.WIDE R14, R0, 0x4, R12 ;  /* 0x00000004000e7825 */ /* 0x001fc800078e020c */
[----:B--2---:R-:W-:-:S05]  /*0530*/  FFMA R21, R2, R21, R23 ;  /* 0x0000001502157223 */ /* 0x004fca0000000017 */
[----:B------:R1:W-:Y:S04]  /*0540*/  STG.E desc[UR4][R12.64], R21 ;  /* 0x000000150c007986 */ /* 0x0003e8000c101904 */
[----:B------:R-:W2:Y:S04]  /*0550*/  LDG.E R7, desc[UR4][R6.64] ;  /* 0x0000000406077981 */ /* 0x000ea8000c1e1900 */
[----:B------:R-:W2:Y:S04]  /*0560*/  LDG.E R2, desc[UR4][R4.64] ;  /* 0x0000000404027981 */ /* 0x000ea8000c1e1900 */
[----:B------:R-:W2:Y:S01]  /*0570*/  LDG.E R17, desc[UR4][R14.64] ;  /* 0x000000040e117981 */ /* 0x000ea2000c1e1900 */
[----:B------:R-:W-:-:S04]  /*0580*/  LEA R3, R0, R3, 0x2 ;  /* 0x0000000300037211 */ /* 0x000fc800078e10ff */
[----:B------:R-:W-:Y:S01]  /*0590*/  ISETP.GE.AND P0, PT, R3, UR6, PT ;  /* 0x0000000603007c0c */ /* 0x000fe2000bf06270 */
[----:B--2---:R-:W-:-:S05]  /*05a0*/  FFMA R17, R2, R7, R17 ;  /* 0x0000000702117223 */ /* 0x004fca0000000011 */
[----:B------:R1:W-:Y:S07]  /*05b0*/  STG.E desc[UR4][R14.64], R17 ;  /* 0x000000110e007986 */ /* 0x0003ee000c101904 */
[----:B------:R-:W-:Y:S05]  /*05c0*/  @!P0 BRA `(.L_x_3) ;  /* 0xfffffffc007c8947 */ /* 0x000fea000383ffff */
[----:B------:R-:W-:Y:S05]  /*05d0*/  EXIT ;  /* 0x000000000000794d */ /* 0x000fea0003800000 */
.L_x_4:
[----:B------:R-:W-:-:S00]  /*05e0*/  BRA `(.L_x_4) ;  /* 0xfffffffc00fc7947 */ /* 0x000fc0000383ffff */
[----:B------:R-:W-:-:S00]  /*05f0*/  NOP ;  /* 0x0000000000007918 */ /* 0x000fc00000000000 */
        /* <DEDUP_REMOVED lines=8> */
.L_x_5:


//--------------------- .nv.shared.reserved.0     --------------------------
	.section	.nv.shared.reserved.0,"aw",@nobits
	.weak		__nv_reservedSMEM_offset_0_alias
	.size		__nv_reservedSMEM_offset_0_alias, 0, 64
	.other		__nv_reservedSMEM_offset_0_alias,@"STO_CUDA_RESERVED_SHARED STV_DEFAULT"
__nv_reservedSMEM_offset_0_alias:
	.zero		0
	.zero		64


//--------------------- .nv.constant0._Z9saxpy_gpuPfS_S_i --------------------------
	.section	.nv.constant0._Z9saxpy_gpuPfS_S_i,"a",@progbits
	.sectionflags	@""
	.align	4
.nv.constant0._Z9saxpy_gpuPfS_S_i:
	.zero		924


//--------------------- SYMBOLS --------------------------

	.type		.nv.reservedSmem.offset0,@object
	.size		.nv.reservedSmem.offset0,0x4
